	.headerflags	@"EF_CUDA_TEXMODE_UNIFIED EF_CUDA_64BIT_ADDRESS EF_CUDA_ACCELERATORS EF_CUDA_SM90 EF_CUDA_VIRTUAL_SM(EF_CUDA_SM90)"
	.elftype	@"ET_EXEC"


//--------------------- .nv.info                  --------------------------
	.section	.nv.info,"",@"SHT_CUDA_INFO"
	.align	4


	//----- nvinfo : EIATTR_REGCOUNT
	.align		4
        /*0000*/ 	.byte	0x04, 0x2f
        /*0002*/ 	.short	(.L_1 - .L_0)
	.align		4
.L_0:
        /*0004*/ 	.word	index@(triton_poi_fused__unsafe_index_add_convolution_mul_sub_6)
        /*0008*/ 	.word	0x00000038


	//----- nvinfo : EIATTR_MIN_STACK_SIZE
	.align		4
.L_1:
        /*000c*/ 	.byte	0x04, 0x12
        /*000e*/ 	.short	(.L_3 - .L_2)
	.align		4
.L_2:
        /*0010*/ 	.word	index@(triton_poi_fused__unsafe_index_add_convolution_mul_sub_6)
        /*0014*/ 	.word	0x00000000


	//----- nvinfo : EIATTR_FRAME_SIZE
	.align		4
.L_3:
        /*0018*/ 	.byte	0x04, 0x11
        /*001a*/ 	.short	(.L_5 - .L_4)
	.align		4
.L_4:
        /*001c*/ 	.word	index@(triton_poi_fused__unsafe_index_add_convolution_mul_sub_6)
        /*0020*/ 	.word	0x00000000


	//----- nvinfo : EIATTR_MIN_STACK_SIZE
	.align		4
.L_5:
        /*0024*/ 	.byte	0x04, 0x12
        /*0026*/ 	.short	(.L_7 - .L_6)
	.align		4
.L_6:
        /*0028*/ 	.word	index@(triton_poi_fused__unsafe_index_add_convolution_mul_sub_6)
        /*002c*/ 	.word	0x00000000
.L_7:


//--------------------- .nv.info.triton_poi_fused__unsafe_index_add_convolution_mul_sub_6 --------------------------
	.section	.nv.info.triton_poi_fused__unsafe_index_add_convolution_mul_sub_6,"",@"SHT_CUDA_INFO"
	.sectionflags	@""
	.align	4


	//----- nvinfo : EIATTR_CUDA_API_VERSION
	.align		4
        /*0000*/ 	.byte	0x04, 0x37
        /*0002*/ 	.short	(.L_9 - .L_8)
.L_8:
        /*0004*/ 	.word	0x0000007c


	//----- nvinfo : EIATTR_KPARAM_INFO
	.align		4
.L_9:
        /*0008*/ 	.byte	0x04, 0x17
        /*000a*/ 	.short	(.L_11 - .L_10)
.L_10:
        /*000c*/ 	.word	0x00000000
        /*0010*/ 	.short	0x000b
        /*0012*/ 	.short	0x0058
        /*0014*/ 	.byte	0x00, 0xf0, 0x11, 0x00


	//----- nvinfo : EIATTR_KPARAM_INFO
	.align		4
.L_11:
        /*0018*/ 	.byte	0x04, 0x17
        /*001a*/ 	.short	(.L_13 - .L_12)
.L_12:
        /*001c*/ 	.word	0x00000000
        /*0020*/ 	.short	0x000a
        /*0022*/ 	.short	0x0050
        /*0024*/ 	.byte	0x00, 0xf4, 0x21, 0x00


	//----- nvinfo : EIATTR_KPARAM_INFO
	.align		4
.L_13:
        /*0028*/ 	.byte	0x04, 0x17
        /*002a*/ 	.short	(.L_15 - .L_14)
.L_14:
        /*002c*/ 	.word	0x00000000
        /*0030*/ 	.short	0x0009
        /*0032*/ 	.short	0x0048
        /*0034*/ 	.byte	0x00, 0xf4, 0x21, 0x00


	//----- nvinfo : EIATTR_KPARAM_INFO
	.align		4
.L_15:
        /*0038*/ 	.byte	0x04, 0x17
        /*003a*/ 	.short	(.L_17 - .L_16)
.L_16:
        /*003c*/ 	.word	0x00000000
        /*0040*/ 	.short	0x0008
        /*0042*/ 	.short	0x0040
        /*0044*/ 	.byte	0x00, 0xf4, 0x21, 0x00


	//----- nvinfo : EIATTR_KPARAM_INFO
	.align		4
.L_17:
        /*0048*/ 	.byte	0x04, 0x17
        /*004a*/ 	.short	(.L_19 - .L_18)
.L_18:
        /*004c*/ 	.word	0x00000000
        /*0050*/ 	.short	0x0007
        /*0052*/ 	.short	0x0038
        /*0054*/ 	.byte	0x00, 0xf4, 0x21, 0x00


	//----- nvinfo : EIATTR_KPARAM_INFO
	.align		4
.L_19:
        /*0058*/ 	.byte	0x04, 0x17
        /*005a*/ 	.short	(.L_21 - .L_20)
.L_20:
        /*005c*/ 	.word	0x00000000
        /*0060*/ 	.short	0x0006
        /*0062*/ 	.short	0x0030
        /*0064*/ 	.byte	0x00, 0xf4, 0x21, 0x00


	//----- nvinfo : EIATTR_KPARAM_INFO
	.align		4
.L_21:
        /*0068*/ 	.byte	0x04, 0x17
        /*006a*/ 	.short	(.L_23 - .L_22)
.L_22:
        /*006c*/ 	.word	0x00000000
        /*0070*/ 	.short	0x0005
        /*0072*/ 	.short	0x0028
        /*0074*/ 	.byte	0x00, 0xf4, 0x21, 0x00


	//----- nvinfo : EIATTR_KPARAM_INFO
	.align		4
.L_23:
        /*0078*/ 	.byte	0x04, 0x17
        /*007a*/ 	.short	(.L_25 - .L_24)
.L_24:
        /*007c*/ 	.word	0x00000000
        /*0080*/ 	.short	0x0004
        /*0082*/ 	.short	0x0020
        /*0084*/ 	.byte	0x00, 0xf4, 0x21, 0x00


	//----- nvinfo : EIATTR_KPARAM_INFO
	.align		4
.L_25:
        /*0088*/ 	.byte	0x04, 0x17
        /*008a*/ 	.short	(.L_27 - .L_26)
.L_26:
        /*008c*/ 	.word	0x00000000
        /*0090*/ 	.short	0x0003
        /*0092*/ 	.short	0x0018
        /*0094*/ 	.byte	0x00, 0xf4, 0x21, 0x00


	//----- nvinfo : EIATTR_KPARAM_INFO
	.align		4
.L_27:
        /*0098*/ 	.byte	0x04, 0x17
        /*009a*/ 	.short	(.L_29 - .L_28)
.L_28:
        /*009c*/ 	.word	0x00000000
        /*00a0*/ 	.short	0x0002
        /*00a2*/ 	.short	0x0010
        /*00a4*/ 	.byte	0x00, 0xf4, 0x21, 0x00


	//----- nvinfo : EIATTR_KPARAM_INFO
	.align		4
.L_29:
        /*00a8*/ 	.byte	0x04, 0x17
        /*00aa*/ 	.short	(.L_31 - .L_30)
.L_30:
        /*00ac*/ 	.word	0x00000000
        /*00b0*/ 	.short	0x0001
        /*00b2*/ 	.short	0x0008
        /*00b4*/ 	.byte	0x00, 0xf4, 0x21, 0x00


	//----- nvinfo : EIATTR_KPARAM_INFO
	.align		4
.L_31:
        /*00b8*/ 	.byte	0x04, 0x17
        /*00ba*/ 	.short	(.L_33 - .L_32)
.L_32:
        /*00bc*/ 	.word	0x00000000
        /*00c0*/ 	.short	0x0000
        /*00c2*/ 	.short	0x0000
        /*00c4*/ 	.byte	0x00, 0xf4, 0x21, 0x00


	//----- nvinfo : EIATTR_SPARSE_MMA_MASK
	.align		4
.L_33:
        /*00c8*/ 	.byte	0x03, 0x50
        /*00ca*/ 	.short	0x0000


	//----- nvinfo : EIATTR_MAXREG_COUNT
	.align		4
        /*00cc*/ 	.byte	0x03, 0x1b
        /*00ce*/ 	.short	0x00ff


	//----- nvinfo : EIATTR_EXIT_INSTR_OFFSETS
	.align		4
        /*00d0*/ 	.byte	0x04, 0x1c
        /*00d2*/ 	.short	(.L_35 - .L_34)


	//   ....[0]....
.L_34:
        /*00d4*/ 	.word	0x00001890


	//----- nvinfo : EIATTR_REQNTID
	.align		4
.L_35:
        /*00d8*/ 	.byte	0x04, 0x10
        /*00da*/ 	.short	(.L_37 - .L_36)
.L_36:
        /*00dc*/ 	.word	0x00000080
        /*00e0*/ 	.word	0x00000001
        /*00e4*/ 	.word	0x00000001


	//----- nvinfo : EIATTR_CBANK_PARAM_SIZE
	.align		4
.L_37:
        /*00e8*/ 	.byte	0x03, 0x19
        /*00ea*/ 	.short	0x005c


	//----- nvinfo : EIATTR_PARAM_CBANK
	.align		4
        /*00ec*/ 	.byte	0x04, 0x0a
        /*00ee*/ 	.short	(.L_39 - .L_38)
	.align		4
.L_38:
        /*00f0*/ 	.word	index@(.nv.constant0.triton_poi_fused__unsafe_index_add_convolution_mul_sub_6)
        /*00f4*/ 	.short	0x0210
        /*00f6*/ 	.short	0x005c


	//----- nvinfo : EIATTR_SW_WAR
	.align		4
.L_39:
        /*00f8*/ 	.byte	0x04, 0x36
        /*00fa*/ 	.short	(.L_41 - .L_40)
.L_40:
        /*00fc*/ 	.word	0x00000008
.L_41:


//--------------------- .nv.callgraph             --------------------------
	.section	.nv.callgraph,"",@"SHT_CUDA_CALLGRAPH"
	.align	4
	.sectionentsize	8
	.align		4
        /*0000*/ 	.word	0x00000000
	.align		4
        /*0004*/ 	.word	0xffffffff
	.align		4
        /*0008*/ 	.word	0x00000000
	.align		4
        /*000c*/ 	.word	0xfffffffe
	.align		4
        /*0010*/ 	.word	0x00000000
	.align		4
        /*0014*/ 	.word	0xfffffffd
	.align		4
        /*0018*/ 	.word	0x00000000
	.align		4
        /*001c*/ 	.word	0xfffffffc


//--------------------- .text.triton_poi_fused__unsafe_index_add_convolution_mul_sub_6 --------------------------
	.section	.text.triton_poi_fused__unsafe_index_add_convolution_mul_sub_6,"ax",@progbits
	.align	128
        .global         triton_poi_fused__unsafe_index_add_convolution_mul_sub_6
        .type           triton_poi_fused__unsafe_index_add_convolution_mul_sub_6,@function
        .size           triton_poi_fused__unsafe_index_add_convolution_mul_sub_6,(.L_x_1 - triton_poi_fused__unsafe_index_add_convolution_mul_sub_6)
        .other          triton_poi_fused__unsafe_index_add_convolution_mul_sub_6,@"STO_CUDA_ENTRY STV_DEFAULT"
triton_poi_fused__unsafe_index_add_convolution_mul_sub_6:
.text.triton_poi_fused__unsafe_index_add_convolution_mul_sub_6:
[----:B------:R-:W-:Y:S01]  /*0000*/  LDC R1, c[0x0][0x28] ;  /* 0x00000a00ff017b82 */ /* 0x000fe20000000800 */
[----:B------:R-:W1:Y:S07]  /*0010*/  S2R R0, SR_TID.X ;  /* 0x0000000000007919 */ /* 0x000e6e0000002100 */
[----:B------:R-:W2:Y:S01]  /*0020*/  LDC.64 R36, c[0x0][0x220] ;  /* 0x00008800ff247b82 */ /* 0x000ea20000000a00 */
[----:B------:R-:W-:Y:S01]  /*0030*/  ULDC.64 UR4, c[0x0][0x208] ;  /* 0x0000820000047ab9 */ /* 0x000fe20000000a00 */
[----:B------:R-:W-:Y:S01]  /*0040*/  ULDC.64 UR6, c[0x0][0x228] ;  /* 0x00008a0000067ab9 */ /* 0x000fe20000000a00 */
[----:B------:R-:W3:Y:S05]  /*0050*/  S2R R17, SR_CTAID.X ;  /* 0x0000000000117919 */ /* 0x000eea0000002500 */
[----:B------:R-:W4:Y:S08]  /*0060*/  LDC.64 R46, c[0x0][0x238] ;  /* 0x00008e00ff2e7b82 */ /* 0x000f300000000a00 */
[----:B------:R-:W5:Y:S08]  /*0070*/  LDC.64 R4, c[0x0][0x218] ;  /* 0x00008600ff047b82 */ /* 0x000f700000000a00 */
[----:B------:R-:W5:Y:S01]  /*0080*/  LDC.64 R42, c[0x0][0x248] ;  /* 0x00009200ff2a7b82 */ /* 0x000f620000000a00 */
[----:B-1----:R-:W-:-:S07]  /*0090*/  SHF.L.U32 R0, R0, 0x2, RZ ;  /* 0x0000000200007819 */ /* 0x002fce00000006ff */
[----:B------:R-:W1:Y:S01]  /*00a0*/  LDC.64 R22, c[0x0][0x230] ;  /* 0x00008c00ff167b82 */ /* 0x000e620000000a00 */
[----:B------:R-:W-:-:S04]  /*00b0*/  LOP3.LUT R0, R0, 0x1fc, RZ, 0xc0, !PT ;  /* 0x000001fc00007812 */ /* 0x000fc800078ec0ff */
[----:B---3--:R-:W-:-:S04]  /*00c0*/  LEA R0, R17, R0, 0xa ;  /* 0x0000000011007211 */ /* 0x008fc800078e50ff */
[----:B------:R-:W-:-:S04]  /*00d0*/  SHF.R.S32.HI R3, RZ, 0x1f, R0 ;  /* 0x0000001fff037819 */ /* 0x000fc80000011400 */
[----:B------:R-:W-:-:S04]  /*00e0*/  LEA.HI R3, R3, R0, RZ, 0x6 ;  /* 0x0000000003037211 */ /* 0x000fc800078f30ff */
[----:B------:R-:W-:Y:S02]  /*00f0*/  LOP3.LUT R19, R3, 0xffffffc0, RZ, 0xc0, !PT ;  /* 0xffffffc003137812 */ /* 0x000fe400078ec0ff */
[----:B------:R-:W-:Y:S02]  /*0100*/  SHF.R.S32.HI R3, RZ, 0x6, R3 ;  /* 0x00000006ff037819 */ /* 0x000fe40000011403 */
[----:B------:R-:W-:Y:S02]  /*0110*/  IADD3 R19, R0, -R19, RZ ;  /* 0x8000001300137210 */ /* 0x000fe40007ffe0ff */
[----:B------:R-:W-:-:S03]  /*0120*/  LEA.HI R2, R3, R3, RZ, 0x6 ;  /* 0x0000000303027211 */ /* 0x000fc600078f30ff */
[----:B--2---:R-:W-:Y:S01]  /*0130*/  IMAD.WIDE R12, R19, 0x8, R36 ;  /* 0x00000008130c7825 */ /* 0x004fe200078e0224 */
[----:B------:R-:W-:-:S03]  /*0140*/  LOP3.LUT R2, R2, 0xffffffc0, RZ, 0xc0, !PT ;  /* 0xffffffc002027812 */ /* 0x000fc600078ec0ff */
[----:B----4-:R-:W-:Y:S02]  /*0150*/  IMAD.WIDE R8, R19, 0x8, R46 ;  /* 0x0000000813087825 */ /* 0x010fe400078e022e */
[----:B------:R-:W2:Y:S01]  /*0160*/  LDG.E.EL.128 R12, desc[UR4][R12.64] ;  /* 0x000000040c0c7981 */ /* 0x000ea2000c2e1d00 */
[----:B------:R-:W-:-:S03]  /*0170*/  IADD3 R28, R3, -R2, RZ ;  /* 0x80000002031c7210 */ /* 0x000fc60007ffe0ff */
[----:B------:R-:W3:Y:S02]  /*0180*/  LDG.E.EL.128 R8, desc[UR4][R8.64] ;  /* 0x0000000408087981 */ /* 0x000ee4000c2e1d00 */
[----:B-----5:R-:W-:-:S06]  /*0190*/  IMAD.WIDE R6, R28, 0x8, R4 ;  /* 0x000000081c067825 */ /* 0x020fcc00078e0204 */
[----:B------:R-:W4:Y:S01]  /*01a0*/  LDG.E.EL.64 R6, desc[UR4][R6.64] ;  /* 0x0000000406067981 */ /* 0x000f22000c2e1b00 */
[----:B0-----:R-:W-:-:S06]  /*01b0*/  IMAD.WIDE R2, R28, 0x8, R42 ;  /* 0x000000081c027825 */ /* 0x001fcc00078e022a */
[----:B------:R-:W5:Y:S01]  /*01c0*/  LDG.E.EL.64 R2, desc[UR4][R2.64] ;  /* 0x0000000402027981 */ /* 0x000f62000c2e1b00 */
[----:B------:R-:W-:Y:S02]  /*01d0*/  SHF.R.S32.HI R27, RZ, 0x15, R17 ;  /* 0x00000015ff1b7819 */ /* 0x000fe40000011411 */
[----:B------:R-:W-:Y:S02]  /*01e0*/  IADD3 R34, R0, 0x200, RZ ;  /* 0x0000020000227810 */ /* 0x000fe40007ffe0ff */
[----:B------:R-:W-:-:S04]  /*01f0*/  SGXT R27, R27, 0x1 ;  /* 0x000000011b1b781a */ /* 0x000fc80000000200 */
[----:B------:R-:W-:-:S04]  /*0200*/  LEA.HI R16, R27, R34, RZ, 0x6 ;  /* 0x000000221b107211 */ /* 0x000fc800078f30ff */
[----:B------:R-:W-:-:S04]  /*0210*/  SHF.R.S32.HI R16, RZ, 0x6, R16 ;  /* 0x00000006ff107819 */ /* 0x000fc80000011410 */
[----:B------:R-:W-:-:S04]  /*0220*/  LEA.HI R17, R16, R16, RZ, 0x6 ;  /* 0x0000001010117211 */ /* 0x000fc800078f30ff */
[----:B------:R-:W-:-:S04]  /*0230*/  LOP3.LUT R17, R17, 0xffffffc0, RZ, 0xc0, !PT ;  /* 0xffffffc011117812 */ /* 0x000fc800078ec0ff */
[----:B------:R-:W-:-:S05]  /*0240*/  IADD3 R44, R16, -R17, RZ ;  /* 0x80000011102c7210 */ /* 0x000fca0007ffe0ff */
[----:B------:R-:W-:-:S06]  /*0250*/  IMAD.WIDE R48, R44, 0x8, R4 ;  /* 0x000000082c307825 */ /* 0x000fcc00078e0204 */
[----:B------:R-:W5:Y:S01]  /*0260*/  LDG.E.EL.64 R48, desc[UR4][R48.64] ;  /* 0x0000000430307981 */ /* 0x000f62000c2e1b00 */
[----:B--2---:R-:W-:Y:S02]  /*0270*/  IADD3 R5, P1, R12, 0x9, RZ ;  /* 0x000000090c057810 */ /* 0x004fe40007f3e0ff */
[----:B------:R-:W-:Y:S02]  /*0280*/  ISETP.GE.AND P0, PT, R13, RZ, PT ;  /* 0x000000ff0d00720c */ /* 0x000fe40003f06270 */
[----:B------:R-:W-:Y:S02]  /*0290*/  IADD3.X R17, RZ, R13, RZ, P1, !PT ;  /* 0x0000000dff117210 */ /* 0x000fe40000ffe4ff */
[----:B------:R-:W-:Y:S02]  /*02a0*/  SEL R4, R5, R12, !P0 ;  /* 0x0000000c05047207 */ /* 0x000fe40004000000 */
[----:B------:R-:W-:Y:S02]  /*02b0*/  SEL R17, R17, R13, !P0 ;  /* 0x0000000d11117207 */ /* 0x000fe40004000000 */
[----:B---3--:R-:W-:-:S02]  /*02c0*/  IADD3 R5, P2, R8, 0x9, RZ ;  /* 0x0000000908057810 */ /* 0x008fc40007f5e0ff */
[C---:B------:R-:W-:Y:S02]  /*02d0*/  LEA R20, P1, R4.reuse, UR6, 0x2 ;  /* 0x0000000604147c11 */ /* 0x040fe4000f8210ff */
[----:B------:R-:W-:Y:S02]  /*02e0*/  ISETP.GE.AND P0, PT, R9, RZ, PT ;  /* 0x000000ff0900720c */ /* 0x000fe40003f06270 */
[----:B------:R-:W-:Y:S02]  /*02f0*/  IADD3.X R13, RZ, R9, RZ, P2, !PT ;  /* 0x00000009ff0d7210 */ /* 0x000fe400017fe4ff */
[----:B------:R-:W-:Y:S02]  /*0300*/  LEA.HI.X R21, R4, UR7, R17, 0x2, P1 ;  /* 0x0000000704157c11 */ /* 0x000fe400088f1411 */
[----:B----4-:R-:W-:Y:S02]  /*0310*/  IADD3 R17, P1, R6, 0x9, RZ ;  /* 0x0000000906117810 */ /* 0x010fe40007f3e0ff */
[----:B------:R-:W-:-:S02]  /*0320*/  SEL R5, R5, R8, !P0 ;  /* 0x0000000805057207 */ /* 0x000fc40004000000 */
[----:B------:R-:W-:Y:S02]  /*0330*/  SEL R8, R13, R9, !P0 ;  /* 0x000000090d087207 */ /* 0x000fe40004000000 */
[----:B------:R-:W-:Y:S02]  /*0340*/  ISETP.GE.AND P0, PT, R7, RZ, PT ;  /* 0x000000ff0700720c */ /* 0x000fe40003f06270 */
[----:B------:R-:W-:Y:S02]  /*0350*/  IADD3.X R9, RZ, R7, RZ, P1, !PT ;  /* 0x00000007ff097210 */ /* 0x000fe40000ffe4ff */
[----:B------:R-:W-:Y:S02]  /*0360*/  LEA R24, P1, R5, UR6, 0x2 ;  /* 0x0000000605187c11 */ /* 0x000fe4000f8210ff */
[----:B------:R-:W-:Y:S02]  /*0370*/  LEA.HI R4, R27, R0, RZ, 0xc ;  /* 0x000000001b047211 */ /* 0x000fe400078f60ff */
[----:B------:R-:W-:-:S02]  /*0380*/  SEL R7, R9, R7, !P0 ;  /* 0x0000000709077207 */ /* 0x000fc40004000000 */
[----:B------:R-:W-:Y:S02]  /*0390*/  LEA.HI.X R25, R5, UR7, R8, 0x2, P1 ;  /* 0x0000000705197c11 */ /* 0x000fe400088f1408 */
[----:B------:R-:W-:Y:S01]  /*03a0*/  SEL R6, R17, R6, !P0 ;  /* 0x0000000611067207 */ /* 0x000fe20004000000 */
[----:B------:R-:W-:Y:S01]  /*03b0*/  IMAD R8, R7, 0x24, RZ ;  /* 0x0000002407087824 */ /* 0x000fe200078e02ff */
[----:B------:R-:W-:Y:S01]  /*03c0*/  SHF.R.S32.HI R5, RZ, 0xc, R4 ;  /* 0x0000000cff057819 */ /* 0x000fe20000011404 */
[----:B------:R-:W0:Y:S01]  /*03d0*/  LDC.64 R16, c[0x0][0x240] ;  /* 0x00009000ff107b82 */ /* 0x000e220000000a00 */
[----:B-----5:R-:W-:Y:S01]  /*03e0*/  IADD3 R7, P1, R2, 0x9, RZ ;  /* 0x0000000902077810 */ /* 0x020fe20007f3e0ff */
[C---:B------:R-:W-:Y:S01]  /*03f0*/  IMAD.WIDE.U32 R32, R6.reuse, 0x24, R20 ;  /* 0x0000002406207825 */ /* 0x040fe200078e0014 */
[----:B------:R-:W-:Y:S02]  /*0400*/  LEA.HI R4, R5, R5, RZ, 0x4 ;  /* 0x0000000505047211 */ /* 0x000fe400078f20ff */
[----:B------:R-:W-:Y:S01]  /*0410*/  ISETP.GE.AND P0, PT, R3, RZ, PT ;  /* 0x000000ff0300720c */ /* 0x000fe20003f06270 */
[----:B------:R-:W-:Y:S01]  /*0420*/  IMAD.WIDE.U32 R40, R6, 0x24, R24 ;  /* 0x0000002406287825 */ /* 0x000fe200078e0018 */
[----:B------:R-:W-:-:S02]  /*0430*/  IADD3.X R9, RZ, R3, RZ, P1, !PT ;  /* 0x00000003ff097210 */ /* 0x000fc40000ffe4ff */
[----:B------:R-:W-:Y:S02]  /*0440*/  LOP3.LUT R4, R4, 0xfffffff0, RZ, 0xc0, !PT ;  /* 0xfffffff004047812 */ /* 0x000fe400078ec0ff */
[----:B------:R-:W-:Y:S02]  /*0450*/  SEL R9, R9, R3, !P0 ;  /* 0x0000000309097207 */ /* 0x000fe40004000000 */
[----:B------:R-:W-:Y:S02]  /*0460*/  SEL R2, R7, R2, !P0 ;  /* 0x0000000207027207 */ /* 0x000fe40004000000 */
[----:B------:R-:W-:Y:S02]  /*0470*/  IADD3 R33, R33, R8, RZ ;  /* 0x0000000821217210 */ /* 0x000fe40007ffe0ff */
[----:B------:R-:W-:Y:S02]  /*0480*/  IADD3 R41, R8, R41, RZ ;  /* 0x0000002908297210 */ /* 0x000fe40007ffe0ff */
[----:B------:R-:W-:Y:S01]  /*0490*/  IADD3 R4, R5, -R4, RZ ;  /* 0x8000000405047210 */ /* 0x000fe20007ffe0ff */
[----:B------:R-:W-:-:S02]  /*04a0*/  IMAD R5, R5, 0x51, RZ ;  /* 0x0000005105057824 */ /* 0x000fc400078e02ff */
[----:B------:R-:W-:Y:S02]  /*04b0*/  IMAD R7, R9, 0x24, RZ ;  /* 0x0000002409077824 */ /* 0x000fe400078e02ff */
[----:B------:R-:W-:-:S04]  /*04c0*/  IMAD.WIDE.U32 R30, R2, 0x24, R20 ;  /* 0x00000024021e7825 */ /* 0x000fc800078e0014 */
[----:B------:R-:W-:Y:S01]  /*04d0*/  IMAD.WIDE R32, R5, 0x4, R32 ;  /* 0x0000000405207825 */ /* 0x000fe200078e0220 */
[----:B------:R-:W-:-:S03]  /*04e0*/  IADD3 R31, R31, R7, RZ ;  /* 0x000000071f1f7210 */ /* 0x000fc60007ffe0ff */
[----:B------:R-:W-:Y:S02]  /*04f0*/  IMAD.WIDE R40, R5, 0x4, R40 ;  /* 0x0000000405287825 */ /* 0x000fe400078e0228 */
[----:B------:R-:W2:Y:S02]  /*0500*/  LDG.E.EL R32, desc[UR4][R32.64] ;  /* 0x0000000420207981 */ /* 0x000ea4000c2e1900 */
[----:B------:R-:W-:Y:S02]  /*0510*/  IMAD.WIDE.U32 R38, R2, 0x24, R24 ;  /* 0x0000002402267825 */ /* 0x000fe400078e0018 */
[----:B------:R-:W3:Y:S02]  /*0520*/  LDG.E.EL R40, desc[UR4][R40.64] ;  /* 0x0000000428287981 */ /* 0x000ee4000c2e1900 */
[----:B-1----:R-:W-:Y:S01]  /*0530*/  IMAD.WIDE R12, R4, 0x4, R22 ;  /* 0x00000004040c7825 */ /* 0x002fe200078e0216 */
[----:B------:R-:W-:-:S04]  /*0540*/  IADD3 R39, R7, R39, RZ ;  /* 0x0000002707277210 */ /* 0x000fc80007ffe0ff */
[----:B------:R1:W2:Y:S01]  /*0550*/  LDG.E.EL R3, desc[UR4][R12.64] ;  /* 0x000000040c037981 */ /* 0x0002a2000c2e1900 */
[----:B0-----:R-:W-:-:S04]  /*0560*/  IMAD.WIDE R16, R19, 0x4, R16 ;  /* 0x0000000413107825 */ /* 0x001fc800078e0210 */
[C---:B------:R-:W-:Y:S02]  /*0570*/  IMAD.WIDE R30, R5.reuse, 0x4, R30 ;  /* 0x00000004051e7825 */ /* 0x040fe400078e021e */
[----:B------:R-:W4:Y:S02]  /*0580*/  LDG.E.EL.128 R16, desc[UR4][R16.64] ;  /* 0x0000000410107981 */ /* 0x000f24000c2e1d00 */
[----:B------:R-:W-:Y:S02]  /*0590*/  IMAD.WIDE R38, R5, 0x4, R38 ;  /* 0x0000000405267825 */ /* 0x000fe400078e0226 */
[----:B------:R2:W5:Y:S02]  /*05a0*/  LDG.E.EL R30, desc[UR4][R30.64] ;  /* 0x000000041e1e7981 */ /* 0x000564000c2e1900 */
[----:B-1----:R-:W-:Y:S02]  /*05b0*/  IMAD.WIDE R12, R44, 0x8, R42 ;  /* 0x000000082c0c7825 */ /* 0x002fe400078e022a */
[----:B------:R-:W5:Y:S04]  /*05c0*/  LDG.E.EL R38, desc[UR4][R38.64] ;  /* 0x0000000426267981 */ /* 0x000f68000c2e1900 */
[----:B------:R-:W5:Y:S01]  /*05d0*/  LDG.E.EL.64 R12, desc[UR4][R12.64] ;  /* 0x000000040c0c7981 */ /* 0x000f62000c2e1b00 */
[----:B------:R-:W-:-:S02]  /*05e0*/  IADD3 R9, P1, R14, 0x9, RZ ;  /* 0x000000090e097810 */ /* 0x000fc40007f3e0ff */
[----:B------:R-:W-:Y:S02]  /*05f0*/  ISETP.GE.AND P0, PT, R15, RZ, PT ;  /* 0x000000ff0f00720c */ /* 0x000fe40003f06270 */
[----:B------:R-:W-:-:S04]  /*0600*/  IADD3.X R29, RZ, R15, RZ, P1, !PT ;  /* 0x0000000fff1d7210 */ /* 0x000fc80000ffe4ff */
[----:B------:R-:W-:Y:S02]  /*0610*/  SEL R15, R29, R15, !P0 ;  /* 0x0000000f1d0f7207 */ /* 0x000fe40004000000 */
[----:B------:R-:W-:Y:S02]  /*0620*/  IADD3 R29, P1, R10, 0x9, RZ ;  /* 0x000000090a1d7810 */ /* 0x000fe40007f3e0ff */
[----:B------:R-:W-:Y:S02]  /*0630*/  SEL R14, R9, R14, !P0 ;  /* 0x0000000e090e7207 */ /* 0x000fe40004000000 */
[----:B------:R-:W-:Y:S02]  /*0640*/  ISETP.GE.AND P0, PT, R11, RZ, PT ;  /* 0x000000ff0b00720c */ /* 0x000fe40003f06270 */
[----:B------:R-:W-:-:S04]  /*0650*/  IADD3.X R9, RZ, R11, RZ, P1, !PT ;  /* 0x0000000bff097210 */ /* 0x000fc80000ffe4ff */
[----:B------:R-:W-:Y:S02]  /*0660*/  SEL R42, R9, R11, !P0 ;  /* 0x0000000b092a7207 */ /* 0x000fe40004000000 */
[----:B------:R-:W-:Y:S02]  /*0670*/  IADD3 R9, P1, R48, 0x9, RZ ;  /* 0x0000000930097810 */ /* 0x000fe40007f3e0ff */
[----:B------:R-:W-:Y:S02]  /*0680*/  SEL R29, R29, R10, !P0 ;  /* 0x0000000a1d1d7207 */ /* 0x000fe40004000000 */
[----:B------:R-:W-:Y:S02]  /*0690*/  ISETP.GE.AND P0, PT, R49, RZ, PT ;  /* 0x000000ff3100720c */ /* 0x000fe40003f06270 */
[----:B------:R-:W-:Y:S02]  /*06a0*/  IADD3.X R11, RZ, R49, RZ, P1, !PT ;  /* 0x00000031ff0b7210 */ /* 0x000fe40000ffe4ff */
[----:B------:R-:W-:-:S02]  /*06b0*/  SEL R10, R9, R48, !P0 ;  /* 0x00000030090a7207 */ /* 0x000fc40004000000 */
[----:B------:R-:W-:Y:S02]  /*06c0*/  SEL R9, R11, R49, !P0 ;  /* 0x000000310b097207 */ /* 0x000fe40004000000 */
[----:B------:R-:W0:Y:S01]  /*06d0*/  LDC.64 R48, c[0x0][0x250] ;  /* 0x00009400ff307b82 */ /* 0x000e220000000a00 */
[----:B------:R-:W-:-:S04]  /*06e0*/  IADD3 R26, R0, 0x2, RZ ;  /* 0x00000002001a7810 */ /* 0x000fc80007ffe0ff */
[----:B------:R-:W-:-:S04]  /*06f0*/  LEA.HI R11, R27, R26, RZ, 0x6 ;  /* 0x0000001a1b0b7211 */ /* 0x000fc800078f30ff */
[----:B------:R-:W-:-:S04]  /*0700*/  LOP3.LUT R11, R11, 0xffffffc0, RZ, 0xc0, !PT ;  /* 0xffffffc00b0b7812 */ /* 0x000fc800078ec0ff */
[----:B------:R-:W-:Y:S02]  /*0710*/  IADD3 R11, R26, -R11, RZ ;  /* 0x8000000b1a0b7210 */ /* 0x000fe40007ffe0ff */
[C---:B------:R-:W-:Y:S02]  /*0720*/  LEA R26, P0, R14.reuse, UR6, 0x2 ;  /* 0x000000060e1a7c11 */ /* 0x040fe4000f8010ff */
[----:B------:R-:W-:Y:S02]  /*0730*/  LEA.HI R34, R27, R34, RZ, 0xc ;  /* 0x000000221b227211 */ /* 0x000fe400078f60ff */
[----:B------:R-:W-:Y:S01]  /*0740*/  LEA.HI.X R27, R14, UR7, R15, 0x2, P0 ;  /* 0x000000070e1b7c11 */ /* 0x000fe200080f140f */
[----:B0-----:R-:W-:Y:S01]  /*0750*/  IMAD.WIDE R50, R28, 0x4, R48 ;  /* 0x000000041c327825 */ /* 0x001fe200078e0230 */
[----:B------:R-:W-:-:S04]  /*0760*/  LEA R28, P0, R29, UR6, 0x2 ;  /* 0x000000061d1c7c11 */ /* 0x000fc8000f8010ff */
[----:B------:R-:W-:Y:S01]  /*0770*/  LEA.HI.X R29, R29, UR7, R42, 0x2, P0 ;  /* 0x000000071d1d7c11 */ /* 0x000fe200080f142a */
[----:B------:R-:W-:-:S04]  /*0780*/  IMAD.WIDE R14, R11, 0x8, R36 ;  /* 0x000000080b0e7825 */ /* 0x000fc800078e0224 */
[----:B------:R-:W-:Y:S02]  /*0790*/  IMAD.WIDE R46, R11, 0x8, R46 ;  /* 0x000000080b2e7825 */ /* 0x000fe400078e022e */
[----:B------:R-:W5:Y:S02]  /*07a0*/  LDG.E.EL R11, desc[UR4][R50.64] ;  /* 0x00000004320b7981 */ /* 0x000f64000c2e1900 */
[C---:B--2---:R-:W-:Y:S01]  /*07b0*/  FADD R31, R3.reuse, R32 ;  /* 0x00000020031f7221 */ /* 0x044fe20000000000 */
[----:B---3--:R-:W-:-:S04]  /*07c0*/  FADD R40, R3, R40 ;  /* 0x0000002803287221 */ /* 0x008fc80000000000 */
[----:B------:R-:W-:-:S04]  /*07d0*/  FADD R32, -R31, R40 ;  /* 0x000000281f207221 */ /* 0x000fc80000000100 */
[----:B----4-:R-:W-:Y:S01]  /*07e0*/  FFMA R32, R16, R32, R31 ;  /* 0x0000002010207223 */ /* 0x010fe2000000001f */
[----:B-----5:R-:W-:Y:S01]  /*07f0*/  FADD R33, R3, R30 ;  /* 0x0000001e03217221 */ /* 0x020fe20000000000 */
[----:B------:R-:W-:-:S04]  /*0800*/  IMAD.WIDE.U32 R30, R2, 0x24, R28 ;  /* 0x00000024021e7825 */ /* 0x000fc800078e001c */
[----:B------:R-:W-:Y:S01]  /*0810*/  FADD R38, R3, R38 ;  /* 0x0000002603267221 */ /* 0x000fe20000000000 */
[----:B------:R-:W-:-:S03]  /*0820*/  IADD3 R31, R7, R31, RZ ;  /* 0x0000001f071f7210 */ /* 0x000fc60007ffe0ff */
[----:B------:R-:W-:Y:S01]  /*0830*/  FADD R38, -R33, R38 ;  /* 0x0000002621267221 */ /* 0x000fe20000000100 */
[----:B------:R-:W-:-:S03]  /*0840*/  IADD3 R35, P1, R12, 0x9, RZ ;  /* 0x000000090c237810 */ /* 0x000fc60007f3e0ff */
[----:B------:R-:W-:Y:S01]  /*0850*/  FFMA R33, R16, R38, R33 ;  /* 0x0000002610217223 */ /* 0x000fe20000000021 */
[----:B------:R-:W-:Y:S01]  /*0860*/  IMAD.WIDE R38, R5, 0x4, R30 ;  /* 0x0000000405267825 */ /* 0x000fe200078e021e */
[----:B------:R-:W-:Y:S02]  /*0870*/  ISETP.GE.AND P0, PT, R13, RZ, PT ;  /* 0x000000ff0d00720c */ /* 0x000fe40003f06270 */
[----:B------:R-:W-:Y:S02]  /*0880*/  IADD3.X R31, RZ, R13, RZ, P1, !PT ;  /* 0x0000000dff1f7210 */ /* 0x000fe40000ffe4ff */
[----:B------:R-:W-:Y:S01]  /*0890*/  SEL R35, R35, R12, !P0 ;  /* 0x0000000c23237207 */ /* 0x000fe20004000000 */
[----:B------:R-:W-:Y:S01]  /*08a0*/  IMAD.WIDE.U32 R36, R6, 0x24, R26 ;  /* 0x0000002406247825 */ /* 0x000fe200078e001a */
[----:B------:R-:W-:-:S03]  /*08b0*/  SEL R31, R31, R13, !P0 ;  /* 0x0000000d1f1f7207 */ /* 0x000fc60004000000 */
[----:B------:R-:W-:Y:S01]  /*08c0*/  IMAD.WIDE.U32 R42, R6, 0x24, R28 ;  /* 0x00000024062a7825 */ /* 0x000fe200078e001c */
[----:B------:R-:W2:Y:S01]  /*08d0*/  LDG.E.EL.128 R12, desc[UR4][R14.64] ;  /* 0x000000040e0c7981 */ /* 0x000ea2000c2e1d00 */
[----:B------:R-:W-:Y:S02]  /*08e0*/  IADD3 R37, R8, R37, RZ ;  /* 0x0000002508257210 */ /* 0x000fe40007ffe0ff */
[----:B------:R-:W-:Y:S01]  /*08f0*/  FADD R30, -R32, R33 ;  /* 0x00000021201e7221 */ /* 0x000fe20000000100 */
[----:B------:R-:W3:Y:S01]  /*0900*/  LDG.E.EL R38, desc[UR4][R38.64] ;  /* 0x0000000426267981 */ /* 0x000ee2000c2e1900 */
[----:B------:R-:W-:Y:S01]  /*0910*/  IMAD.WIDE R36, R5, 0x4, R36 ;  /* 0x0000000405247825 */ /* 0x000fe200078e0224 */
[----:B------:R-:W-:-:S05]  /*0920*/  IADD3 R43, R8, R43, RZ ;  /* 0x0000002b082b7210 */ /* 0x000fca0007ffe0ff */
[----:B------:R2:W4:Y:S01]  /*0930*/  LDG.E.EL R36, desc[UR4][R36.64] ;  /* 0x0000000424247981 */ /* 0x000522000c2e1900 */
[----:B------:R-:W-:-:S04]  /*0940*/  IMAD.WIDE R42, R5, 0x4, R42 ;  /* 0x00000004052a7825 */ /* 0x000fc800078e022a */
[----:B------:R-:W-:Y:S02]  /*0950*/  IMAD.WIDE.U32 R40, R2, 0x24, R26 ;  /* 0x0000002402287825 */ /* 0x000fe400078e001a */
[----:B------:R-:W5:Y:S02]  /*0960*/  LDG.E.EL R42, desc[UR4][R42.64] ;  /* 0x000000042a2a7981 */ /* 0x000f64000c2e1900 */
[----:B------:R-:W-:Y:S01]  /*0970*/  IMAD.WIDE R44, R44, 0x4, R48 ;  /* 0x000000042c2c7825 */ /* 0x000fe200078e0230 */
[----:B------:R-:W-:-:S04]  /*0980*/  IADD3 R41, R7, R41, RZ ;  /* 0x0000002907297210 */ /* 0x000fc80007ffe0ff */
[----:B------:R0:W3:Y:S01]  /*0990*/  LDG.E.EL R33, desc[UR4][R44.64] ;  /* 0x000000042c217981 */ /* 0x0000e2000c2e1900 */
[----:B------:R-:W-:-:S06]  /*09a0*/  IMAD.WIDE R40, R5, 0x4, R40 ;  /* 0x0000000405287825 */ /* 0x000fcc00078e0228 */
[----:B------:R5:W3:Y:S01]  /*09b0*/  LDG.E.EL R40, desc[UR4][R40.64] ;  /* 0x0000000428287981 */ /* 0x000ae2000c2e1900 */
[----:B------:R-:W-:Y:S01]  /*09c0*/  FFMA R32, R11, R30, R32 ;  /* 0x0000001e0b207223 */ /* 0x000fe20000000020 */
[----:B--2---:R-:W-:Y:S02]  /*09d0*/  IADD3 R37, P1, R12, 0x9, RZ ;  /* 0x000000090c257810 */ /* 0x004fe40007f3e0ff */
[----:B------:R-:W-:Y:S02]  /*09e0*/  ISETP.GE.AND P0, PT, R13, RZ, PT ;  /* 0x000000ff0d00720c */ /* 0x000fe40003f06270 */
[----:B------:R-:W-:Y:S02]  /*09f0*/  IADD3.X R39, RZ, R13, RZ, P1, !PT ;  /* 0x0000000dff277210 */ /* 0x000fe40000ffe4ff */
[----:B------:R-:W-:Y:S02]  /*0a00*/  SEL R30, R37, R12, !P0 ;  /* 0x0000000c251e7207 */ /* 0x000fe40004000000 */
[----:B------:R-:W-:-:S02]  /*0a10*/  SEL R37, R39, R13, !P0 ;  /* 0x0000000d27257207 */ /* 0x000fc40004000000 */
[----:B------:R-:W-:Y:S02]  /*0a20*/  IADD3 R39, P1, R14, 0x9, RZ ;  /* 0x000000090e277810 */ /* 0x000fe40007f3e0ff */
[----:B------:R-:W-:Y:S02]  /*0a30*/  ISETP.GE.AND P0, PT, R15, RZ, PT ;  /* 0x000000ff0f00720c */ /* 0x000fe40003f06270 */
[----:B------:R-:W-:Y:S02]  /*0a40*/  IADD3.X R13, RZ, R15, RZ, P1, !PT ;  /* 0x0000000fff0d7210 */ /* 0x000fe40000ffe4ff */
[----:B------:R-:W-:Y:S02]  /*0a50*/  SEL R39, R39, R14, !P0 ;  /* 0x0000000e27277207 */ /* 0x000fe40004000000 */
[----:B0-----:R-:W-:Y:S02]  /*0a60*/  SEL R44, R13, R15, !P0 ;  /* 0x0000000f0d2c7207 */ /* 0x001fe40004000000 */
[----:B------:R-:W2:Y:S01]  /*0a70*/  LDG.E.EL.128 R12, desc[UR4][R46.64] ;  /* 0x000000042e0c7981 */ /* 0x000ea2000c2e1d00 */
[C---:B----4-:R-:W-:Y:S01]  /*0a80*/  FADD R36, R3.reuse, R36 ;  /* 0x0000002403247221 */ /* 0x050fe20000000000 */
[----:B-----5:R-:W-:-:S04]  /*0a90*/  FADD R41, R3, R42 ;  /* 0x0000002a03297221 */ /* 0x020fc80000000000 */
[----:B------:R-:W-:-:S04]  /*0aa0*/  FADD R41, -R36, R41 ;  /* 0x0000002924297221 */ /* 0x000fc80000000100 */
[----:B------:R-:W-:Y:S01]  /*0ab0*/  FFMA R36, R17, R41, R36 ;  /* 0x0000002911247223 */ /* 0x000fe20000000024 */
[C---:B---3--:R-:W-:Y:S01]  /*0ac0*/  FADD R43, R3.reuse, R38 ;  /* 0x00000026032b7221 */ /* 0x048fe20000000000 */
[----:B------:R-:W-:-:S04]  /*0ad0*/  FADD R40, R3, R40 ;  /* 0x0000002803287221 */ /* 0x000fc80000000000 */
[----:B------:R-:W-:-:S04]  /*0ae0*/  FADD R43, -R40, R43 ;  /* 0x0000002b282b7221 */ /* 0x000fc80000000100 */
[----:B------:R-:W-:Y:S01]  /*0af0*/  FFMA R43, R17, R43, R40 ;  /* 0x0000002b112b7223 */ /* 0x000fe20000000028 */
[----:B--2---:R-:W-:Y:S02]  /*0b00*/  IADD3 RZ, P1, R14, 0x9, RZ ;  /* 0x000000090eff7810 */ /* 0x004fe40007f3e0ff */
[----:B------:R-:W-:Y:S02]  /*0b10*/  ISETP.GE.AND P0, PT, R15, RZ, PT ;  /* 0x000000ff0f00720c */ /* 0x000fe40003f06270 */
[----:B------:R-:W-:Y:S02]  /*0b20*/  IADD3.X R41, RZ, R15, RZ, P1, !PT ;  /* 0x0000000fff297210 */ /* 0x000fe40000ffe4ff */
[----:B------:R-:W-:Y:S02]  /*0b30*/  IADD3 R45, R14, 0x9, RZ ;  /* 0x000000090e2d7810 */ /* 0x000fe40007ffe0ff */
[----:B------:R-:W-:Y:S02]  /*0b40*/  SEL R41, R41, R15, !P0 ;  /* 0x0000000f29297207 */ /* 0x000fe40004000000 */
[----:B------:R-:W-:-:S02]  /*0b50*/  IADD3 R15, P1, R12, 0x9, RZ ;  /* 0x000000090c0f7810 */ /* 0x000fc40007f3e0ff */
[----:B------:R-:W-:Y:S02]  /*0b60*/  SEL R38, R45, R14, !P0 ;  /* 0x0000000e2d267207 */ /* 0x000fe40004000000 */
[----:B------:R-:W-:Y:S02]  /*0b70*/  ISETP.GE.AND P0, PT, R13, RZ, PT ;  /* 0x000000ff0d00720c */ /* 0x000fe40003f06270 */
[----:B------:R-:W-:Y:S02]  /*0b80*/  IADD3.X R45, RZ, R13, RZ, P1, !PT ;  /* 0x0000000dff2d7210 */ /* 0x000fe40000ffe4ff */
[----:B------:R-:W-:Y:S02]  /*0b90*/  SEL R15, R15, R12, !P0 ;  /* 0x0000000c0f0f7207 */ /* 0x000fe40004000000 */
[----:B------:R-:W-:Y:S02]  /*0ba0*/  SEL R40, R45, R13, !P0 ;  /* 0x0000000d2d287207 */ /* 0x000fe40004000000 */
[----:B------:R-:W-:-:S04]  /*0bb0*/  LEA R12, P0, R30, UR6, 0x2 ;  /* 0x000000061e0c7c11 */ /* 0x000fc8000f8010ff */
[----:B------:R-:W-:Y:S01]  /*0bc0*/  LEA.HI.X R13, R30, UR7, R37, 0x2, P0 ;  /* 0x000000071e0d7c11 */ /* 0x000fe200080f1425 */
[----:B------:R-:W-:Y:S01]  /*0bd0*/  FADD R30, -R36, R43 ;  /* 0x0000002b241e7221 */ /* 0x000fe20000000100 */
[----:B------:R-:W-:-:S03]  /*0be0*/  LEA R14, P0, R15, UR6, 0x2 ;  /* 0x000000060f0e7c11 */ /* 0x000fc6000f8010ff */
[----:B------:R-:W-:Y:S01]  /*0bf0*/  FFMA R30, R11, R30, R36 ;  /* 0x0000001e0b1e7223 */ /* 0x000fe20000000024 */
[----:B------:R-:W-:Y:S01]  /*0c00*/  IMAD.WIDE.U32 R36, R6, 0x24, R12 ;  /* 0x0000002406247825 */ /* 0x000fe200078e000c */
[----:B------:R-:W-:-:S04]  /*0c10*/  LEA.HI.X R15, R15, UR7, R40, 0x2, P0 ;  /* 0x000000070f0f7c11 */ /* 0x000fc800080f1428 */
[----:B------:R-:W-:-:S03]  /*0c20*/  IADD3 R37, R8, R37, RZ ;  /* 0x0000002508257210 */ /* 0x000fc60007ffe0ff */
[----:B------:R-:W-:-:S04]  /*0c30*/  IMAD.WIDE R46, R5, 0x4, R36 ;  /* 0x00000004052e7825 */ /* 0x000fc800078e0224 */
[----:B------:R-:W-:Y:S01]  /*0c40*/  IMAD.WIDE.U32 R36, R6, 0x24, R14 ;  /* 0x0000002406247825 */ /* 0x000fe200078e000e */
[----:B------:R-:W2:Y:S04]  /*0c50*/  LDG.E.EL R40, desc[UR4][R46.64] ;  /* 0x000000042e287981 */ /* 0x000ea8000c2e1900 */
[----:B------:R-:W-:-:S03]  /*0c60*/  IADD3 R37, R8, R37, RZ ;  /* 0x0000002508257210 */ /* 0x000fc60007ffe0ff */
[----:B------:R-:W-:-:S06]  /*0c70*/  IMAD.WIDE R42, R5, 0x4, R36 ;  /* 0x00000004052a7825 */ /* 0x000fcc00078e0224 */
[----:B------:R-:W3:Y:S01]  /*0c80*/  LDG.E.EL R42, desc[UR4][R42.64] ;  /* 0x000000042a2a7981 */ /* 0x000ee2000c2e1900 */
[----:B------:R-:W-:-:S04]  /*0c90*/  LEA R36, P0, R39, UR6, 0x2 ;  /* 0x0000000627247c11 */ /* 0x000fc8000f8010ff */
[----:B------:R-:W-:Y:S01]  /*0ca0*/  LEA.HI.X R37, R39, UR7, R44, 0x2, P0 ;  /* 0x0000000727257c11 */ /* 0x000fe200080f142c */
[C---:B--2---:R-:W-:Y:S01]  /*0cb0*/  FADD R45, R3.reuse, R40 ;  /* 0x00000028032d7221 */ /* 0x044fe20000000000 */
[----:B---3--:R-:W-:-:S04]  /*0cc0*/  FADD R40, R3, R42 ;  /* 0x0000002a03287221 */ /* 0x008fc80000000000 */
[----:B------:R-:W-:-:S04]  /*0cd0*/  FADD R40, -R45, R40 ;  /* 0x000000282d287221 */ /* 0x000fc80000000100 */
[----:B------:R-:W-:Y:S01]  /*0ce0*/  FFMA R46, R18, R40, R45 ;  /* 0x00000028122e7223 */ /* 0x000fe2000000002d */
[----:B------:R-:W-:-:S04]  /*0cf0*/  LEA R40, P0, R38, UR6, 0x2 ;  /* 0x0000000626287c11 */ /* 0x000fc8000f8010ff */
[----:B------:R-:W-:Y:S01]  /*0d00*/  LEA.HI.X R41, R38, UR7, R41, 0x2, P0 ;  /* 0x0000000726297c11 */ /* 0x000fe200080f1429 */
[----:B------:R-:W-:-:S04]  /*0d10*/  IMAD.WIDE.U32 R44, R6, 0x24, R36 ;  /* 0x00000024062c7825 */ /* 0x000fc800078e0024 */
[----:B------:R-:W-:Y:S01]  /*0d20*/  IMAD.WIDE.U32 R38, R6, 0x24, R40 ;  /* 0x0000002406267825 */ /* 0x000fe200078e0028 */
[----:B------:R-:W-:-:S04]  /*0d30*/  IADD3 R45, R8, R45, RZ ;  /* 0x0000002d082d7210 */ /* 0x000fc80007ffe0ff */
[----:B------:R-:W-:Y:S01]  /*0d40*/  IADD3 R39, R8, R39, RZ ;  /* 0x0000002708277210 */ /* 0x000fe20007ffe0ff */
[----:B------:R-:W-:-:S04]  /*0d50*/  IMAD.WIDE R44, R5, 0x4, R44 ;  /* 0x00000004052c7825 */ /* 0x000fc800078e022c */
[----:B------:R-:W-:Y:S02]  /*0d60*/  IMAD.WIDE R48, R5, 0x4, R38 ;  /* 0x0000000405307825 */ /* 0x000fe400078e0226 */
[----:B------:R-:W2:Y:S04]  /*0d70*/  LDG.E.EL R44, desc[UR4][R44.64] ;  /* 0x000000042c2c7981 */ /* 0x000ea8000c2e1900 */
[----:B------:R-:W3:Y:S01]  /*0d80*/  LDG.E.EL R48, desc[UR4][R48.64] ;  /* 0x0000000430307981 */ /* 0x000ee2000c2e1900 */
[C---:B--2---:R-:W-:Y:S01]  /*0d90*/  FADD R8, R3.reuse, R44 ;  /* 0x0000002c03087221 */ /* 0x044fe20000000000 */
[----:B---3--:R-:W-:-:S04]  /*0da0*/  FADD R39, R3, R48 ;  /* 0x0000003003277221 */ /* 0x008fc80000000000 */
[----:B------:R-:W-:-:S04]  /*0db0*/  FADD R39, -R8, R39 ;  /* 0x0000002708277221 */ /* 0x000fc80000000100 */
[----:B------:R-:W-:Y:S01]  /*0dc0*/  FFMA R8, R19, R39, R8 ;  /* 0x0000002713087223 */ /* 0x000fe20000000008 */
[----:B------:R-:W-:-:S05]  /*0dd0*/  IMAD.WIDE.U32 R38, R2, 0x24, R14 ;  /* 0x0000002402267825 */ /* 0x000fca00078e000e */
[----:B------:R-:W-:-:S03]  /*0de0*/  IADD3 R39, R7, R39, RZ ;  /* 0x0000002707277210 */ /* 0x000fc60007ffe0ff */
[----:B------:R-:W-:-:S04]  /*0df0*/  IMAD.WIDE R42, R5, 0x4, R38 ;  /* 0x00000004052a7825 */ /* 0x000fc800078e0226 */
[----:B------:R-:W-:Y:S01]  /*0e00*/  IMAD.WIDE.U32 R38, R2, 0x24, R12 ;  /* 0x0000002402267825 */ /* 0x000fe200078e000c */
[----:B------:R0:W2:Y:S04]  /*0e10*/  LDG.E.EL R6, desc[UR4][R42.64] ;  /* 0x000000042a067981 */ /* 0x0000a8000c2e1900 */
[----:B------:R-:W-:-:S03]  /*0e20*/  IADD3 R39, R7, R39, RZ ;  /* 0x0000002707277210 */ /* 0x000fc60007ffe0ff */
[----:B------:R-:W-:-:S06]  /*0e30*/  IMAD.WIDE R44, R5, 0x4, R38 ;  /* 0x00000004052c7825 */ /* 0x000fcc00078e0226 */
[----:B------:R-:W3:Y:S01]  /*0e40*/  LDG.E.EL R44, desc[UR4][R44.64] ;  /* 0x000000042c2c7981 */ /* 0x000ee2000c2e1900 */
[----:B0-----:R-:W-:Y:S01]  /*0e50*/  IMAD.WIDE.U32 R42, R2, 0x24, R36 ;  /* 0x00000024022a7825 */ /* 0x001fe200078e0024 */
[----:B------:R-:W-:-:S04]  /*0e60*/  SHF.R.S32.HI R38, RZ, 0xc, R34 ;  /* 0x0000000cff267819 */ /* 0x000fc80000011422 */
[----:B------:R-:W-:Y:S02]  /*0e70*/  IADD3 R43, R7, R43, RZ ;  /* 0x0000002b072b7210 */ /* 0x000fe40007ffe0ff */
[----:B------:R-:W-:Y:S01]  /*0e80*/  LEA.HI R34, R38, R38, RZ, 0x4 ;  /* 0x0000002626227211 */ /* 0x000fe200078f20ff */
[----:B------:R-:W-:-:S04]  /*0e90*/  IMAD.WIDE R48, R5, 0x4, R42 ;  /* 0x0000000405307825 */ /* 0x000fc800078e022a */
[----:B------:R-:W-:-:S05]  /*0ea0*/  IMAD.WIDE.U32 R42, R2, 0x24, R40 ;  /* 0x00000024022a7825 */ /* 0x000fca00078e0028 */
[----:B------:R-:W-:Y:S01]  /*0eb0*/  IADD3 R43, R7, R43, RZ ;  /* 0x0000002b072b7210 */ /* 0x000fe20007ffe0ff */
[C---:B--2---:R-:W-:Y:S01]  /*0ec0*/  FADD R6, R3.reuse, R6 ;  /* 0x0000000603067221 */ /* 0x044fe20000000000 */
[----:B---3--:R-:W-:-:S04]  /*0ed0*/  FADD R39, R3, R44 ;  /* 0x0000002c03277221 */ /* 0x008fc80000000000 */
[----:B------:R-:W-:-:S04]  /*0ee0*/  FADD R6, -R39, R6 ;  /* 0x0000000627067221 */ /* 0x000fc80000000100 */
[----:B------:R-:W-:-:S04]  /*0ef0*/  FFMA R39, R18, R6, R39 ;  /* 0x0000000612277223 */ /* 0x000fc80000000027 */
[----:B------:R-:W-:Y:S01]  /*0f00*/  FADD R6, -R46, R39 ;  /* 0x000000272e067221 */ /* 0x000fe20000000100 */
[----:B------:R-:W-:Y:S02]  /*0f10*/  LOP3.LUT R39, R34, 0xfffffff0, RZ, 0xc0, !PT ;  /* 0xfffffff022277812 */ /* 0x000fe400078ec0ff */
[----:B------:R0:W2:Y:S02]  /*0f20*/  LDG.E.EL R34, desc[UR4][R48.64] ;  /* 0x0000000430227981 */ /* 0x0000a4000c2e1900 */
[----:B------:R-:W-:Y:S01]  /*0f30*/  IADD3 R39, R38, -R39, RZ ;  /* 0x8000002726277210 */ /* 0x000fe20007ffe0ff */
[----:B------:R-:W-:Y:S01]  /*0f40*/  FFMA R6, R11, R6, R46 ;  /* 0x000000060b067223 */ /* 0x000fe2000000002e */
[----:B------:R-:W-:-:S04]  /*0f50*/  IMAD.WIDE R46, R5, 0x4, R42 ;  /* 0x00000004052e7825 */ /* 0x000fc800078e022a */
[----:B------:R-:W-:-:S04]  /*0f60*/  IMAD.WIDE R44, R39, 0x4, R22 ;  /* 0x00000004272c7825 */ /* 0x000fc800078e0216 */
[----:B------:R-:W-:Y:S01]  /*0f70*/  IMAD R22, R9, 0x24, RZ ;  /* 0x0000002409167824 */ /* 0x000fe200078e02ff */
[----:B------:R1:W3:Y:S01]  /*0f80*/  LDG.E.EL R2, desc[UR4][R44.64] ;  /* 0x000000042c027981 */ /* 0x0002e2000c2e1900 */
[----:B------:R-:W-:-:S04]  /*0f90*/  IMAD.WIDE.U32 R42, R10, 0x24, R20 ;  /* 0x000000240a2a7825 */ /* 0x000fc800078e0014 */
[----:B0-----:R-:W-:Y:S01]  /*0fa0*/  IMAD.WIDE.U32 R48, R35, 0x24, R20 ;  /* 0x0000002423307825 */ /* 0x001fe200078e0014 */
[----:B------:R-:W-:-:S03]  /*0fb0*/  IADD3 R43, R43, R22, RZ ;  /* 0x000000162b2b7210 */ /* 0x000fc60007ffe0ff */
[----:B------:R-:W-:Y:S02]  /*0fc0*/  IMAD R20, R38, 0x51, RZ ;  /* 0x0000005126147824 */ /* 0x000fe400078e02ff */
[----:B------:R-:W-:Y:S02]  /*0fd0*/  IMAD R23, R31, 0x24, RZ ;  /* 0x000000241f177824 */ /* 0x000fe400078e02ff */
[----:B------:R-:W-:-:S04]  /*0fe0*/  IMAD.WIDE R50, R20, 0x4, R42 ;  /* 0x0000000414327825 */ /* 0x000fc800078e022a */
[----:B------:R-:W-:Y:S01]  /*0ff0*/  IMAD.WIDE.U32 R42, R10, 0x24, R24 ;  /* 0x000000240a2a7825 */ /* 0x000fe200078e0018 */
[----:B------:R-:W-:Y:S01]  /*1000*/  IADD3 R49, R49, R23, RZ ;  /* 0x0000001731317210 */ /* 0x000fe20007ffe0ff */
[----:B------:R-:W3:Y:S03]  /*1010*/  LDG.E.EL R5, desc[UR4][R50.64] ;  /* 0x0000000432057981 */ /* 0x000ee6000c2e1900 */
[----:B------:R-:W-:Y:S01]  /*1020*/  IADD3 R43, R22, R43, RZ ;  /* 0x0000002b162b7210 */ /* 0x000fe20007ffe0ff */
[----:B-1----:R-:W-:-:S04]  /*1030*/  IMAD.WIDE R44, R20, 0x4, R48 ;  /* 0x00000004142c7825 */ /* 0x002fc800078e0230 */
[----:B------:R-:W-:Y:S01]  /*1040*/  IMAD.WIDE R48, R20, 0x4, R42 ;  /* 0x0000000414307825 */ /* 0x000fe200078e022a */
[----:B------:R0:W4:Y:S03]  /*1050*/  LDG.E.EL R7, desc[UR4][R44.64] ;  /* 0x000000042c077981 */ /* 0x000126000c2e1900 */
[--C-:B------:R-:W-:Y:S01]  /*1060*/  IMAD.WIDE.U32 R42, R10, 0x24, R26.reuse ;  /* 0x000000240a2a7825 */ /* 0x100fe200078e001a */
[----:B------:R-:W5:Y:S03]  /*1070*/  LDG.E.EL R9, desc[UR4][R48.64] ;  /* 0x0000000430097981 */ /* 0x000f66000c2e1900 */
[----:B------:R-:W-:-:S05]  /*1080*/  IMAD.WIDE.U32 R26, R35, 0x24, R26 ;  /* 0x00000024231a7825 */ /* 0x000fca00078e001a */
[----:B------:R-:W-:-:S03]  /*1090*/  IADD3 R27, R23, R27, RZ ;  /* 0x0000001b171b7210 */ /* 0x000fc60007ffe0ff */
[C---:B0-----:R-:W-:Y:S01]  /*10a0*/  IMAD.WIDE R44, R20.reuse, 0x4, R26 ;  /* 0x00000004142c7825 */ /* 0x041fe200078e021a */
[----:B------:R-:W-:Y:S01]  /*10b0*/  IADD3 R43, R22, R43, RZ ;  /* 0x0000002b162b7210 */ /* 0x000fe20007ffe0ff */
[----:B------:R-:W5:Y:S04]  /*10c0*/  LDG.E.EL R26, desc[UR4][R46.64] ;  /* 0x000000042e1a7981 */ /* 0x000f68000c2e1900 */
[----:B------:R0:W5:Y:S01]  /*10d0*/  LDG.E.EL R31, desc[UR4][R44.64] ;  /* 0x000000042c1f7981 */ /* 0x000162000c2e1900 */
[----:B------:R-:W-:-:S04]  /*10e0*/  IMAD.WIDE R50, R20, 0x4, R42 ;  /* 0x0000000414327825 */ /* 0x000fc800078e022a */
[--C-:B0-----:R-:W-:Y:S01]  /*10f0*/  IMAD.WIDE.U32 R44, R10, 0x24, R12.reuse ;  /* 0x000000240a2c7825 */ /* 0x101fe200078e000c */
[----:B------:R0:W5:Y:S03]  /*1100*/  LDG.E.EL R27, desc[UR4][R50.64] ;  /* 0x00000004321b7981 */ /* 0x000166000c2e1900 */
[----:B------:R-:W-:-:S04]  /*1110*/  IMAD.WIDE.U32 R12, R35, 0x24, R12 ;  /* 0x00000024230c7825 */ /* 0x000fc800078e000c */
[----:B------:R-:W-:Y:S01]  /*1120*/  IMAD.WIDE.U32 R42, R10, 0x24, R28 ;  /* 0x000000240a2a7825 */ /* 0x000fe200078e001c */
[----:B------:R-:W-:-:S03]  /*1130*/  IADD3 R13, R23, R13, RZ ;  /* 0x0000000d170d7210 */ /* 0x000fc60007ffe0ff */
[----:B------:R-:W-:Y:S01]  /*1140*/  IMAD.WIDE.U32 R28, R35, 0x24, R28 ;  /* 0x00000024231c7825 */ /* 0x000fe200078e001c */
[----:B------:R-:W-:-:S03]  /*1150*/  IADD3 R43, R22, R43, RZ ;  /* 0x0000002b162b7210 */ /* 0x000fc60007ffe0ff */
[----:B0-----:R-:W-:Y:S01]  /*1160*/  IMAD.WIDE R50, R20, 0x4, R12 ;  /* 0x0000000414327825 */ /* 0x001fe200078e020c */
[----:B------:R-:W-:-:S03]  /*1170*/  IADD3 R29, R23, R29, RZ ;  /* 0x0000001d171d7210 */ /* 0x000fc60007ffe0ff */
[----:B------:R-:W-:-:S04]  /*1180*/  IMAD.WIDE.U32 R12, R10, 0x24, R14 ;  /* 0x000000240a0c7825 */ /* 0x000fc800078e000e */
[----:B------:R-:W-:Y:S01]  /*1190*/  IMAD.WIDE.U32 R24, R35, 0x24, R24 ;  /* 0x0000002423187825 */ /* 0x000fe200078e0018 */
[----:B------:R-:W-:-:S03]  /*11a0*/  IADD3 R13, R22, R13, RZ ;  /* 0x0000000d160d7210 */ /* 0x000fc60007ffe0ff */
[----:B------:R-:W-:Y:S01]  /*11b0*/  IMAD.WIDE R48, R20, 0x4, R42 ;  /* 0x0000000414307825 */ /* 0x000fe200078e022a */
[----:B------:R-:W-:-:S03]  /*11c0*/  IADD3 R25, R23, R25, RZ ;  /* 0x0000001917197210 */ /* 0x000fc60007ffe0ff */
[----:B------:R-:W-:-:S04]  /*11d0*/  IMAD.WIDE.U32 R14, R35, 0x24, R14 ;  /* 0x00000024230e7825 */ /* 0x000fc800078e000e */
[C---:B------:R-:W-:Y:S02]  /*11e0*/  IMAD.WIDE R42, R20.reuse, 0x4, R28 ;  /* 0x00000004142a7825 */ /* 0x040fe400078e021c */
[----:B------:R0:W5:Y:S02]  /*11f0*/  LDG.E.EL R29, desc[UR4][R48.64] ;  /* 0x00000004301d7981 */ /* 0x000164000c2e1900 */
[----:B------:R-:W-:-:S04]  /*1200*/  IMAD.WIDE R24, R20, 0x4, R24 ;  /* 0x0000000414187825 */ /* 0x000fc800078e0218 */
[----:B------:R-:W-:Y:S01]  /*1210*/  IMAD.WIDE.U32 R46, R10, 0x24, R40 ;  /* 0x000000240a2e7825 */ /* 0x000fe200078e0028 */
[----:B------:R-:W-:Y:S01]  /*1220*/  IADD3 R45, R22, R45, RZ ;  /* 0x0000002d162d7210 */ /* 0x000fe20007ffe0ff */
[----:B------:R-:W5:Y:S02]  /*1230*/  LDG.E.EL R25, desc[UR4][R24.64] ;  /* 0x0000000418197981 */ /* 0x000f64000c2e1900 */
[----:B0-----:R-:W-:Y:S01]  /*1240*/  IMAD.WIDE R48, R20, 0x4, R12 ;  /* 0x0000000414307825 */ /* 0x001fe200078e020c */
[----:B------:R-:W-:Y:S01]  /*1250*/  IADD3 R13, R23, R15, RZ ;  /* 0x0000000f170d7210 */ /* 0x000fe20007ffe0ff */
[----:B------:R-:W5:Y:S01]  /*1260*/  LDG.E.EL R43, desc[UR4][R42.64] ;  /* 0x000000042a2b7981 */ /* 0x000f62000c2e1900 */
[----:B------:R-:W-:Y:S01]  /*1270*/  MOV R12, R14 ;  /* 0x0000000e000c7202 */ /* 0x000fe20000000f00 */
[----:B------:R-:W-:-:S04]  /*1280*/  IMAD.WIDE.U32 R14, R10, 0x24, R36 ;  /* 0x000000240a0e7825 */ /* 0x000fc800078e0024 */
[C---:B------:R-:W-:Y:S01]  /*1290*/  IMAD.WIDE.U32 R40, R35.reuse, 0x24, R40 ;  /* 0x0000002423287825 */ /* 0x040fe200078e0028 */
[----:B------:R-:W-:Y:S01]  /*12a0*/  IADD3 R15, R22, R15, RZ ;  /* 0x0000000f160f7210 */ /* 0x000fe20007ffe0ff */
[----:B------:R0:W5:Y:S02]  /*12b0*/  LDG.E.EL R24, desc[UR4][R50.64] ;  /* 0x0000000432187981 */ /* 0x000164000c2e1900 */
[----:B------:R-:W-:Y:S01]  /*12c0*/  IMAD.WIDE.U32 R36, R35, 0x24, R36 ;  /* 0x0000002423247825 */ /* 0x000fe200078e0024 */
[----:B------:R-:W-:Y:S01]  /*12d0*/  IADD3 R47, R22, R47, RZ ;  /* 0x0000002f162f7210 */ /* 0x000fe20007ffe0ff */
[----:B------:R-:W5:Y:S03]  /*12e0*/  LDG.E.EL R49, desc[UR4][R48.64] ;  /* 0x0000000430317981 */ /* 0x000f66000c2e1900 */
[----:B------:R-:W-:Y:S02]  /*12f0*/  IADD3 R37, R23, R37, RZ ;  /* 0x0000002517257210 */ /* 0x000fe40007ffe0ff */
[----:B0-----:R-:W-:Y:S01]  /*1300*/  IADD3 R51, R23, R41, RZ ;  /* 0x0000002917337210 */ /* 0x001fe20007ffe0ff */
[C---:B------:R-:W-:Y:S01]  /*1310*/  IMAD.WIDE R22, R20.reuse, 0x4, R12 ;  /* 0x0000000414167825 */ /* 0x040fe200078e020c */
[----:B------:R-:W-:Y:S01]  /*1320*/  MOV R50, R40 ;  /* 0x0000002800327202 */ /* 0x000fe20000000f00 */
[----:B------:R-:W0:Y:S02]  /*1330*/  LDC.64 R12, c[0x0][0x260] ;  /* 0x00009800ff0c7b82 */ /* 0x000e240000000a00 */
[C---:B------:R-:W-:Y:S01]  /*1340*/  IMAD.WIDE R40, R20.reuse, 0x4, R14 ;  /* 0x0000000414287825 */ /* 0x040fe200078e020e */
[----:B------:R-:W5:Y:S05]  /*1350*/  LDG.E.EL R35, desc[UR4][R22.64] ;  /* 0x0000000416237981 */ /* 0x000f6a000c2e1900 */
[----:B------:R-:W1:Y:S01]  /*1360*/  LDC.64 R14, c[0x0][0x258] ;  /* 0x00009600ff0e7b82 */ /* 0x000e620000000a00 */
[C---:B------:R-:W-:Y:S01]  /*1370*/  IMAD.WIDE R44, R20.reuse, 0x4, R44 ;  /* 0x00000004142c7825 */ /* 0x040fe200078e022c */
[----:B------:R-:W5:Y:S03]  /*1380*/  LDG.E.EL R41, desc[UR4][R40.64] ;  /* 0x0000000428297981 */ /* 0x000f66000c2e1900 */
[----:B------:R-:W-:-:S02]  /*1390*/  IMAD.WIDE R36, R20, 0x4, R36 ;  /* 0x0000000414247825 */ /* 0x000fc400078e0224 */
[----:B------:R-:W5:Y:S02]  /*13a0*/  LDG.E.EL R45, desc[UR4][R44.64] ;  /* 0x000000042c2d7981 */ /* 0x000f64000c2e1900 */
[C---:B------:R-:W-:Y:S02]  /*13b0*/  IMAD.WIDE R46, R20.reuse, 0x4, R46 ;  /* 0x00000004142e7825 */ /* 0x040fe400078e022e */
[----:B------:R-:W5:Y:S02]  /*13c0*/  LDG.E.EL R37, desc[UR4][R36.64] ;  /* 0x0000000424257981 */ /* 0x000f64000c2e1900 */
[----:B------:R-:W-:Y:S02]  /*13d0*/  IMAD.WIDE R50, R20, 0x4, R50 ;  /* 0x0000000414327825 */ /* 0x000fe400078e0232 */
[----:B------:R-:W5:Y:S04]  /*13e0*/  LDG.E.EL R47, desc[UR4][R46.64] ;  /* 0x000000042e2f7981 */ /* 0x000f68000c2e1900 */
[----:B------:R-:W5:Y:S01]  /*13f0*/  LDG.E.EL R51, desc[UR4][R50.64] ;  /* 0x0000000432337981 */ /* 0x000f62000c2e1900 */
[----:B0-----:R-:W-:-:S04]  /*1400*/  IMAD.WIDE R20, R4, 0x4, R12 ;  /* 0x0000000404147825 */ /* 0x001fc800078e020c */
[----:B-1----:R-:W-:Y:S01]  /*1410*/  IMAD.WIDE R52, R0, 0x4, R14 ;  /* 0x0000000400347825 */ /* 0x002fe200078e020e */
[----:B------:R-:W5:Y:S03]  /*1420*/  LDG.E.EL R4, desc[UR4][R20.64] ;  /* 0x0000000414047981 */ /* 0x000f66000c2e1900 */
[----:B------:R-:W-:Y:S02]  /*1430*/  IMAD.WIDE R38, R39, 0x4, R12 ;  /* 0x0000000427267825 */ /* 0x000fe400078e020c */
[----:B------:R-:W5:Y:S04]  /*1440*/  LDG.E.128 R12, desc[UR4][R52.64] ;  /* 0x00000004340c7981 */ /* 0x000f68000c1e1d00 */
[----:B------:R-:W5:Y:S04]  /*1450*/  LDG.E.EL R38, desc[UR4][R38.64] ;  /* 0x0000000426267981 */ /* 0x000f68000c2e1900 */
[----:B------:R-:W5:Y:S01]  /*1460*/  LDG.E.128 R20, desc[UR4][R52.64+0x800] ;  /* 0x0008000434147981 */ /* 0x000f62000c1e1d00 */
[C---:B--2---:R-:W-:Y:S01]  /*1470*/  FADD R34, R3.reuse, R34 ;  /* 0x0000002203227221 */ /* 0x044fe20000000000 */
[C---:B---3--:R-:W-:Y:S01]  /*1480*/  FADD R5, R2.reuse, R5 ;  /* 0x0000000502057221 */ /* 0x048fe20000000000 */
[C---:B----4-:R-:W-:Y:S01]  /*1490*/  FADD R7, R2.reuse, R7 ;  /* 0x0000000702077221 */ /* 0x050fe20000000000 */
[----:B-----5:R-:W-:Y:S01]  /*14a0*/  FADD R28, R2, R9 ;  /* 0x00000009021c7221 */ /* 0x020fe20000000000 */
[----:B------:R-:W-:-:S04]  /*14b0*/  FADD R3, R3, R26 ;  /* 0x0000001a03037221 */ /* 0x000fc80000000000 */
[----:B------:R-:W-:Y:S01]  /*14c0*/  FADD R3, -R34, R3 ;  /* 0x0000000322037221 */ /* 0x000fe20000000100 */
[----:B------:R-:W-:-:S03]  /*14d0*/  FADD R10, R2, R31 ;  /* 0x0000001f020a7221 */ /* 0x000fc60000000000 */
[----:B------:R-:W-:Y:S01]  /*14e0*/  FFMA R3, R19, R3, R34 ;  /* 0x0000000313037223 */ /* 0x000fe20000000022 */
[----:B------:R-:W-:Y:S01]  /*14f0*/  FADD R28, -R5, R28 ;  /* 0x0000001c051c7221 */ /* 0x000fe20000000100 */
[----:B------:R-:W-:Y:S02]  /*1500*/  FADD R26, R2, R27 ;  /* 0x0000001b021a7221 */ /* 0x000fe40000000000 */
[----:B------:R-:W-:Y:S01]  /*1510*/  FADD R3, -R8, R3 ;  /* 0x0000000308037221 */ /* 0x000fe20000000100 */
[----:B------:R-:W-:-:S03]  /*1520*/  FFMA R28, R16, R28, R5 ;  /* 0x0000001c101c7223 */ /* 0x000fc60000000005 */
[----:B------:R-:W-:Y:S01]  /*1530*/  FFMA R8, R11, R3, R8 ;  /* 0x000000030b087223 */ /* 0x000fe20000000008 */
[----:B------:R-:W-:-:S04]  /*1540*/  FADD R29, R2, R29 ;  /* 0x0000001d021d7221 */ /* 0x000fc80000000000 */
[----:B------:R-:W-:Y:S01]  /*1550*/  FADD R29, -R26, R29 ;  /* 0x0000001d1a1d7221 */ /* 0x000fe20000000100 */
[C---:B------:R-:W-:Y:S01]  /*1560*/  FADD R34, R2.reuse, R25 ;  /* 0x0000001902227221 */ /* 0x040fe20000000000 */
[----:B------:R-:W-:-:S03]  /*1570*/  FADD R43, R2, R43 ;  /* 0x0000002b022b7221 */ /* 0x000fc60000000000 */
[----:B------:R-:W-:Y:S01]  /*1580*/  FADD R34, -R7, R34 ;  /* 0x0000002207227221 */ /* 0x000fe20000000100 */
[----:B------:R-:W-:Y:S01]  /*1590*/  FADD R43, -R10, R43 ;  /* 0x0000002b0a2b7221 */ /* 0x000fe20000000100 */
[C---:B------:R-:W-:Y:S02]  /*15a0*/  FFMA R26, R17.reuse, R29, R26 ;  /* 0x0000001d111a7223 */ /* 0x040fe4000000001a */
[----:B------:R-:W-:Y:S01]  /*15b0*/  FFMA R7, R16, R34, R7 ;  /* 0x0000002210077223 */ /* 0x000fe20000000007 */
[----:B------:R-:W-:Y:S01]  /*15c0*/  FFMA R17, R17, R43, R10 ;  /* 0x0000002b11117223 */ /* 0x000fe2000000000a */
[C---:B------:R-:W-:Y:S01]  /*15d0*/  FADD R5, R2.reuse, R24 ;  /* 0x0000001802057221 */ /* 0x040fe20000000000 */
[C---:B------:R-:W-:Y:S01]  /*15e0*/  FADD R10, R2.reuse, R49 ;  /* 0x00000031020a7221 */ /* 0x040fe20000000000 */
[C---:B------:R-:W-:Y:S01]  /*15f0*/  FADD R16, R2.reuse, R35 ;  /* 0x0000002302107221 */ /* 0x040fe20000000000 */
[C---:B------:R-:W-:Y:S01]  /*1600*/  FADD R24, R2.reuse, R41 ;  /* 0x0000002902187221 */ /* 0x040fe20000000000 */
[C---:B------:R-:W-:Y:S01]  /*1610*/  FADD R45, R2.reuse, R45 ;  /* 0x0000002d022d7221 */ /* 0x040fe20000000000 */
[C---:B------:R-:W-:Y:S01]  /*1620*/  FADD R34, R2.reuse, R37 ;  /* 0x0000002502227221 */ /* 0x040fe20000000000 */
[C---:B------:R-:W-:Y:S01]  /*1630*/  FADD R47, R2.reuse, R47 ;  /* 0x0000002f022f7221 */ /* 0x040fe20000000000 */
[----:B------:R-:W-:-:S02]  /*1640*/  FADD R51, R2, R51 ;  /* 0x0000003302337221 */ /* 0x000fc40000000000 */
[----:B------:R-:W0:Y:S01]  /*1650*/  LDC.64 R2, c[0x0][0x210] ;  /* 0x00008400ff027b82 */ /* 0x000e220000000a00 */
[----:B------:R-:W-:Y:S01]  /*1660*/  FADD R10, -R45, R10 ;  /* 0x0000000a2d0a7221 */ /* 0x000fe20000000100 */
[----:B------:R-:W-:Y:S01]  /*1670*/  FADD R16, -R5, R16 ;  /* 0x0000001005107221 */ /* 0x000fe20000000100 */
[----:B------:R-:W-:Y:S01]  /*1680*/  FADD R47, -R24, R47 ;  /* 0x0000002f182f7221 */ /* 0x000fe20000000100 */
[----:B------:R-:W-:Y:S01]  /*1690*/  FADD R51, -R34, R51 ;  /* 0x0000003322337221 */ /* 0x000fe20000000100 */
[C---:B------:R-:W-:Y:S01]  /*16a0*/  FFMA R10, R18.reuse, R10, R45 ;  /* 0x0000000a120a7223 */ /* 0x040fe2000000002d */
[----:B------:R-:W-:Y:S01]  /*16b0*/  FFMA R5, R18, R16, R5 ;  /* 0x0000001012057223 */ /* 0x000fe20000000005 */
[C---:B------:R-:W-:Y:S01]  /*16c0*/  FFMA R24, R19.reuse, R47, R24 ;  /* 0x0000002f13187223 */ /* 0x040fe20000000018 */
[----:B------:R-:W-:Y:S01]  /*16d0*/  FFMA R51, R19, R51, R34 ;  /* 0x0000003313337223 */ /* 0x000fe20000000022 */
[----:B------:R-:W-:Y:S01]  /*16e0*/  FADD R7, -R28, R7 ;  /* 0x000000071c077221 */ /* 0x000fe20000000100 */
[----:B------:R-:W-:Y:S01]  /*16f0*/  FADD R5, -R10, R5 ;  /* 0x000000050a057221 */ /* 0x000fe20000000100 */
[----:B------:R-:W-:Y:S01]  /*1700*/  FADD R17, -R26, R17 ;  /* 0x000000111a117221 */ /* 0x000fe20000000100 */
[----:B------:R-:W-:Y:S01]  /*1710*/  FADD R51, -R24, R51 ;  /* 0x0000003318337221 */ /* 0x000fe20000000100 */
[C---:B------:R-:W-:Y:S01]  /*1720*/  FFMA R28, R33.reuse, R7, R28 ;  /* 0x00000007211c7223 */ /* 0x040fe2000000001c */
[----:B------:R-:W-:Y:S01]  /*1730*/  FFMA R10, R33, R5, R10 ;  /* 0x00000005210a7223 */ /* 0x000fe2000000000a */
[--C-:B------:R-:W-:Y:S01]  /*1740*/  FADD R7, R14, R4.reuse ;  /* 0x000000040e077221 */ /* 0x100fe20000000000 */
[--C-:B------:R-:W-:Y:S01]  /*1750*/  FADD R5, R12, R4.reuse ;  /* 0x000000040c057221 */ /* 0x100fe20000000000 */
[----:B------:R-:W-:Y:S01]  /*1760*/  FADD R15, R15, R4 ;  /* 0x000000040f0f7221 */ /* 0x000fe20000000000 */
[--C-:B------:R-:W-:Y:S01]  /*1770*/  FADD R9, R20, R38.reuse ;  /* 0x0000002614097221 */ /* 0x100fe20000000000 */
[--C-:B------:R-:W-:Y:S01]  /*1780*/  FADD R12, R21, R38.reuse ;  /* 0x00000026150c7221 */ /* 0x100fe20000000000 */
[----:B------:R-:W-:Y:S01]  /*1790*/  FADD R11, R22, R38 ;  /* 0x00000026160b7221 */ /* 0x000fe20000000000 */
[C---:B------:R-:W-:Y:S01]  /*17a0*/  FFMA R17, R33.reuse, R17, R26 ;  /* 0x0000001121117223 */ /* 0x040fe2000000001a */
[----:B------:R-:W-:Y:S01]  /*17b0*/  FFMA R51, R33, R51, R24 ;  /* 0x0000003321337223 */ /* 0x000fe20000000018 */
[----:B------:R-:W-:Y:S01]  /*17c0*/  FADD R13, R13, R4 ;  /* 0x000000040d0d7221 */ /* 0x000fe20000000000 */
[----:B------:R-:W-:Y:S01]  /*17d0*/  FADD R38, R23, R38 ;  /* 0x0000002617267221 */ /* 0x000fe20000000000 */
[----:B------:R-:W-:Y:S01]  /*17e0*/  FADD R6, R6, R7 ;  /* 0x0000000706067221 */ /* 0x000fe20000000000 */
[----:B------:R-:W-:Y:S01]  /*17f0*/  FADD R7, R8, R15 ;  /* 0x0000000f08077221 */ /* 0x000fe20000000000 */
[----:B------:R-:W-:Y:S01]  /*1800*/  FADD R4, R32, R5 ;  /* 0x0000000520047221 */ /* 0x000fe20000000000 */
[----:B------:R-:W-:Y:S01]  /*1810*/  FADD R8, R28, R9 ;  /* 0x000000091c087221 */ /* 0x000fe20000000000 */
[----:B------:R-:W-:Y:S01]  /*1820*/  FADD R10, R10, R11 ;  /* 0x0000000b0a0a7221 */ /* 0x000fe20000000000 */
[----:B0-----:R-:W-:-:S04]  /*1830*/  IMAD.WIDE R2, R0, 0x4, R2 ;  /* 0x0000000400027825 */ /* 0x001fc800078e0202 */
[----:B------:R-:W-:Y:S01]  /*1840*/  FADD R5, R30, R13 ;  /* 0x0000000d1e057221 */ /* 0x000fe20000000000 */
[----:B------:R-:W-:Y:S01]  /*1850*/  FADD R9, R17, R12 ;  /* 0x0000000c11097221 */ /* 0x000fe20000000000 */
[----:B------:R-:W-:-:S03]  /*1860*/  FADD R11, R51, R38 ;  /* 0x00000026330b7221 */ /* 0x000fc60000000000 */
[----:B------:R-:W-:Y:S04]  /*1870*/  STG.E.128 desc[UR4][R2.64], R4 ;  /* 0x0000000402007986 */ /* 0x000fe8000c101d04 */
[----:B------:R-:W-:Y:S01]  /*1880*/  STG.E.128 desc[UR4][R2.64+0x800], R8 ;  /* 0x0008000802007986 */ /* 0x000fe2000c101d04 */
[----:B------:R-:W-:Y:S05]  /*1890*/  EXIT ;  /* 0x000000000000794d */ /* 0x000fea0003800000 */
.L_x_0:
[----:B------:R-:W-:-:S00]  /*18a0*/  BRA `(.L_x_0) ;  /* 0xfffffffc00fc7947 */ /* 0x000fc0000383ffff */
[----:B------:R-:W-:-:S00]  /*18b0*/  NOP ;  /* 0x0000000000007918 */ /* 0x000fc00000000000 */
        /* <DEDUP_REMOVED lines=12> */
.L_x_1:


//--------------------- .nv.constant0.triton_poi_fused__unsafe_index_add_convolution_mul_sub_6 --------------------------
	.section	.nv.constant0.triton_poi_fused__unsafe_index_add_convolution_mul_sub_6,"a",@progbits
	.sectionflags	@""
	.align	4
.nv.constant0.triton_poi_fused__unsafe_index_add_convolution_mul_sub_6:
	.zero		620
